//
// Generated by NVIDIA NVVM Compiler
//
// Compiler Build ID: CL-36424714
// Cuda compilation tools, release 13.0, V13.0.88
// Based on NVVM 20.0.0
//

.version 9.0
.target sm_100
.address_size 64

	// .globl	_Z15atomicAddKernelPi

.visible .entry _Z15atomicAddKernelPi(
	.param .u64 .ptr .align 1 _Z15atomicAddKernelPi_param_0
)
{
	.reg .b32 	%r<2>;
	.reg .b64 	%rd<3>;

	ld.param.u64 	%rd1, [_Z15atomicAddKernelPi_param_0];
	cvta.to.global.u64 	%rd2, %rd1;
	atom.global.add.u32 	%r1, [%rd2], 10;
	ret;

}


// ===== COMPILED SASS (sm_100) =====

	.target	sm_100

	.elftype	@"ET_EXEC"


//--------------------- .note.nv.tkinfo           --------------------------
	.section	.note.nv.tkinfo,"",@"SHT_NOTE"
	.sectionflags	@"SHF_NOTE_NV_TKINFO"
	.tkinfo
        /*0018*/ 	.word	0x00000002
        /*0030*/ 	.string	""
        /*0030*/ 	.string	"ptxas"
        /*0030*/ 	.string	"Cuda compilation tools, release 13.0, V13.0.88"
        /*0030*/ 	.string	"Build cuda_13.0.r13.0/compiler.36424714_0"
        /*0030*/ 	.string	"-arch sm_100 -m 64 "



//--------------------- .note.nv.cuinfo           --------------------------
	.section	.note.nv.cuinfo,"",@"SHT_NOTE"
	.sectionflags	@"SHF_NOTE_NV_CUINFO"
        /*0018*/ 	.short	0x0002
        /*001a*/ 	.short	0x0064
        /*001c*/ 	.short	0x0082
	.zero		2


//--------------------- .nv.info                  --------------------------
	.section	.nv.info,"",@"SHT_CUDA_INFO"
	.align	4


	//----- nvinfo : EIATTR_REGCOUNT
	.align		4
        /*0000*/ 	.byte	0x04, 0x2f
        /*0002*/ 	.short	(.L_1 - .L_0)
	.align		4
.L_0:
        /*0004*/ 	.word	index@(_Z15atomicAddKernelPi)
        /*0008*/ 	.word	0x00000008


	//----- nvinfo : EIATTR_FRAME_SIZE
	.align		4
.L_1:
        /*000c*/ 	.byte	0x04, 0x11
        /*000e*/ 	.short	(.L_3 - .L_2)
	.align		4
.L_2:
        /*0010*/ 	.word	index@(_Z15atomicAddKernelPi)
        /*0014*/ 	.word	0x00000000


	//----- nvinfo : EIATTR_MIN_STACK_SIZE
	.align		4
.L_3:
        /*0018*/ 	.byte	0x04, 0x12
        /*001a*/ 	.short	(.L_5 - .L_4)
	.align		4
.L_4:
        /*001c*/ 	.word	index@(_Z15atomicAddKernelPi)
        /*0020*/ 	.word	0x00000000
.L_5:


//--------------------- .nv.compat                --------------------------
	.section	.nv.compat,"",@"SHT_CUDA_COMPAT_INFO"
	.align	4
        /*0000*/ 	.byte	0x02, 0x09, 0x00, 0x00, 0x02, 0x02, 0x01, 0x00, 0x02, 0x05, 0x05, 0x00, 0x03, 0x07, 0x01, 0x01
        /*0010*/ 	.byte	0x02, 0x03, 0x00, 0x00, 0x02, 0x06, 0x01, 0x00, 0x04, 0x0b, 0x08, 0x00, 0x09, 0x00, 0x00, 0x00
        /*0020*/ 	.byte	0x00, 0x00, 0x00, 0x00


//--------------------- .nv.info._Z15atomicAddKernelPi --------------------------
	.section	.nv.info._Z15atomicAddKernelPi,"",@"SHT_CUDA_INFO"
	.sectionflags	@""
	.align	4


	//----- nvinfo : EIATTR_CUDA_API_VERSION
	.align		4
        /*0000*/ 	.byte	0x04, 0x37
        /*0002*/ 	.short	(.L_7 - .L_6)
.L_6:
        /*0004*/ 	.word	0x00000082


	//----- nvinfo : EIATTR_KPARAM_INFO
	.align		4
.L_7:
        /*0008*/ 	.byte	0x04, 0x17
        /*000a*/ 	.short	(.L_9 - .L_8)
.L_8:
        /*000c*/ 	.word	0x00000000
        /*0010*/ 	.short	0x0000
        /*0012*/ 	.short	0x0000
        /*0014*/ 	.byte	0x00, 0xf5, 0x21, 0x00


	//----- nvinfo : EIATTR_SPARSE_MMA_MASK
	.align		4
.L_9:
        /*0018*/ 	.byte	0x03, 0x50
        /*001a*/ 	.short	0x0000


	//----- nvinfo : EIATTR_MAXREG_COUNT
	.align		4
        /*001c*/ 	.byte	0x03, 0x1b
        /*001e*/ 	.short	0x00ff


	//----- nvinfo : EIATTR_MERCURY_ISA_VERSION
	.align		4
        /*0020*/ 	.byte	0x03, 0x5f
        /*0022*/ 	.short	0x0101


	//----- nvinfo : EIATTR_INT_WARP_WIDE_INSTR_OFFSETS
	.align		4
        /*0024*/ 	.byte	0x04, 0x31
        /*0026*/ 	.short	(.L_11 - .L_10)


	//   ....[0]....
.L_10:
        /*0028*/ 	.word	0x00000030


	//----- nvinfo : EIATTR_VRC_CTA_INIT_COUNT
	.align		4
.L_11:
        /*002c*/ 	.byte	0x02, 0x4a
	.zero		1
	.zero		1


	//----- nvinfo : EIATTR_EXIT_INSTR_OFFSETS
	.align		4
        /*0030*/ 	.byte	0x04, 0x1c
        /*0032*/ 	.short	(.L_13 - .L_12)


	//   ....[0]....
.L_12:
        /*0034*/ 	.word	0x000000a0


	//----- nvinfo : EIATTR_CBANK_PARAM_SIZE
	.align		4
.L_13:
        /*0038*/ 	.byte	0x03, 0x19
        /*003a*/ 	.short	0x0008


	//----- nvinfo : EIATTR_PARAM_CBANK
	.align		4
        /*003c*/ 	.byte	0x04, 0x0a
        /*003e*/ 	.short	(.L_15 - .L_14)
	.align		4
.L_14:
        /*0040*/ 	.word	index@(.nv.constant0._Z15atomicAddKernelPi)
        /*0044*/ 	.short	0x0380
        /*0046*/ 	.short	0x0008


	//----- nvinfo : EIATTR_SW_WAR
	.align		4
.L_15:
        /*0048*/ 	.byte	0x04, 0x36
        /*004a*/ 	.short	(.L_17 - .L_16)
.L_16:
        /*004c*/ 	.word	0x00000008
.L_17:


//--------------------- .nv.callgraph             --------------------------
	.section	.nv.callgraph,"",@"SHT_CUDA_CALLGRAPH"
	.align	4
	.sectionentsize	8
	.align		4
        /*0000*/ 	.word	0x00000000
	.align		4
        /*0004*/ 	.word	0xffffffff
	.align		4
        /*0008*/ 	.word	0x00000000
	.align		4
        /*000c*/ 	.word	0xfffffffe
	.align		4
        /*0010*/ 	.word	0x00000000
	.align		4
        /*0014*/ 	.word	0xfffffffd
	.align		4
        /*0018*/ 	.word	0x00000000
	.align		4
        /*001c*/ 	.word	0xfffffffc


//--------------------- .text._Z15atomicAddKernelPi --------------------------
	.section	.text._Z15atomicAddKernelPi,"ax",@progbits
	.align	128
        .global         _Z15atomicAddKernelPi
        .type           _Z15atomicAddKernelPi,@function
        .size           _Z15atomicAddKernelPi,(.L_x_1 - _Z15atomicAddKernelPi)
        .other          _Z15atomicAddKernelPi,@"STO_CUDA_ENTRY STV_DEFAULT"
_Z15atomicAddKernelPi:
.text._Z15atomicAddKernelPi:
[----:B------:R-:W-:Y:S01]  /*0000*/  LDC R1, c[0x0][0x37c] ;  /* 0x0000df00ff017b82 */ /* 0x000fe20000000800 */
[----:B------:R-:W0:Y:S07]  /*0010*/  S2R R4, SR_LANEID ;  /* 0x0000000000047919 */ /* 0x000e2e0000000000 */
[----:B------:R-:W1:Y:S01]  /*0020*/  LDC.64 R2, c[0x0][0x380] ;  /* 0x0000e000ff027b82 */ /* 0x000e620000000a00 */
[----:B------:R-:W-:Y:S02]  /*0030*/  VOTEU.ANY UR4, UPT, PT ;  /* 0x0000000000047886 */ /* 0x000fe400038e0100 */
[----:B------:R-:W2:Y:S01]  /*0040*/  POPC R0, UR4 ;  /* 0x0000000400007d09 */ /* 0x000ea20008000000 */
[----:B------:R-:W-:Y:S01]  /*0050*/  UFLO.U32 UR6, UR4 ;  /* 0x00000004000672bd */ /* 0x000fe200080e0000 */
[----:B------:R-:W1:Y:S01]  /*0060*/  LDCU.64 UR4, c[0x0][0x358] ;  /* 0x00006b00ff0477ac */ /* 0x000e620008000a00 */
[----:B--2---:R-:W-:-:S04]  /*0070*/  IMAD R5, R0, 0xa, RZ ;  /* 0x0000000a00057824 */ /* 0x004fc800078e02ff */
[----:B0-----:R-:W-:-:S13]  /*0080*/  ISETP.EQ.U32.AND P0, PT, R4, UR6, PT ;  /* 0x0000000604007c0c */ /* 0x001fda000bf02070 */
[----:B-1----:R-:W-:Y:S01]  /*0090*/  @P0 REDG.E.ADD.STRONG.GPU desc[UR4][R2.64], R5 ;  /* 0x000000050200098e */ /* 0x002fe2000c12e104 */
[----:B------:R-:W-:Y:S05]  /*00a0*/  EXIT ;  /* 0x000000000000794d */ /* 0x000fea0003800000 */
.L_x_0:
[----:B------:R-:W-:-:S00]  /*00b0*/  BRA `(.L_x_0) ;  /* 0xfffffffc00fc7947 */ /* 0x000fc0000383ffff */
[----:B------:R-:W-:-:S00]  /*00c0*/  NOP ;  /* 0x0000000000007918 */ /* 0x000fc00000000000 */
        /* <DEDUP_REMOVED lines=11> */
.L_x_1:


//--------------------- .nv.shared.reserved.0     --------------------------
	.section	.nv.shared.reserved.0,"aw",@nobits
	.weak		__nv_reservedSMEM_offset_0_alias
	.size		__nv_reservedSMEM_offset_0_alias, 0, 64
	.other		__nv_reservedSMEM_offset_0_alias,@"STO_CUDA_RESERVED_SHARED STV_DEFAULT"
__nv_reservedSMEM_offset_0_alias:
	.zero		0
	.zero		64


//--------------------- .nv.constant0._Z15atomicAddKernelPi --------------------------
	.section	.nv.constant0._Z15atomicAddKernelPi,"a",@progbits
	.sectionflags	@""
	.align	4
.nv.constant0._Z15atomicAddKernelPi:
	.zero		904


//--------------------- SYMBOLS --------------------------

	.type		.nv.reservedSmem.offset0,@object
	.size		.nv.reservedSmem.offset0,0x4
